	.headerflags	@"EF_CUDA_TEXMODE_UNIFIED EF_CUDA_64BIT_ADDRESS EF_CUDA_ACCELERATORS EF_CUDA_SM90 EF_CUDA_VIRTUAL_SM(EF_CUDA_SM90)"
	.elftype	@"ET_EXEC"


//--------------------- .nv.info                  --------------------------
	.section	.nv.info,"",@"SHT_CUDA_INFO"
	.align	4


	//----- nvinfo : EIATTR_REGCOUNT
	.align		4
        /*0000*/ 	.byte	0x04, 0x2f
        /*0002*/ 	.short	(.L_1 - .L_0)
	.align		4
.L_0:
        /*0004*/ 	.word	index@(triton_poi_fused__to_copy_add_arange_mul_47)
        /*0008*/ 	.word	0x00000009


	//----- nvinfo : EIATTR_MIN_STACK_SIZE
	.align		4
.L_1:
        /*000c*/ 	.byte	0x04, 0x12
        /*000e*/ 	.short	(.L_3 - .L_2)
	.align		4
.L_2:
        /*0010*/ 	.word	index@(triton_poi_fused__to_copy_add_arange_mul_47)
        /*0014*/ 	.word	0x00000000


	//----- nvinfo : EIATTR_FRAME_SIZE
	.align		4
.L_3:
        /*0018*/ 	.byte	0x04, 0x11
        /*001a*/ 	.short	(.L_5 - .L_4)
	.align		4
.L_4:
        /*001c*/ 	.word	index@(triton_poi_fused__to_copy_add_arange_mul_47)
        /*0020*/ 	.word	0x00000000


	//----- nvinfo : EIATTR_MIN_STACK_SIZE
	.align		4
.L_5:
        /*0024*/ 	.byte	0x04, 0x12
        /*0026*/ 	.short	(.L_7 - .L_6)
	.align		4
.L_6:
        /*0028*/ 	.word	index@(triton_poi_fused__to_copy_add_arange_mul_47)
        /*002c*/ 	.word	0x00000000
.L_7:


//--------------------- .nv.info.triton_poi_fused__to_copy_add_arange_mul_47 --------------------------
	.section	.nv.info.triton_poi_fused__to_copy_add_arange_mul_47,"",@"SHT_CUDA_INFO"
	.sectionflags	@""
	.align	4


	//----- nvinfo : EIATTR_CUDA_API_VERSION
	.align		4
        /*0000*/ 	.byte	0x04, 0x37
        /*0002*/ 	.short	(.L_9 - .L_8)
.L_8:
        /*0004*/ 	.word	0x0000007c


	//----- nvinfo : EIATTR_KPARAM_INFO
	.align		4
.L_9:
        /*0008*/ 	.byte	0x04, 0x17
        /*000a*/ 	.short	(.L_11 - .L_10)
.L_10:
        /*000c*/ 	.word	0x00000000
        /*0010*/ 	.short	0x0001
        /*0012*/ 	.short	0x0008
        /*0014*/ 	.byte	0x00, 0xf0, 0x11, 0x00


	//----- nvinfo : EIATTR_KPARAM_INFO
	.align		4
.L_11:
        /*0018*/ 	.byte	0x04, 0x17
        /*001a*/ 	.short	(.L_13 - .L_12)
.L_12:
        /*001c*/ 	.word	0x00000000
        /*0020*/ 	.short	0x0000
        /*0022*/ 	.short	0x0000
        /*0024*/ 	.byte	0x00, 0xf4, 0x21, 0x00


	//----- nvinfo : EIATTR_SPARSE_MMA_MASK
	.align		4
.L_13:
        /*0028*/ 	.byte	0x03, 0x50
        /*002a*/ 	.short	0x0000


	//----- nvinfo : EIATTR_MAXREG_COUNT
	.align		4
        /*002c*/ 	.byte	0x03, 0x1b
        /*002e*/ 	.short	0x00ff


	//----- nvinfo : EIATTR_EXIT_INSTR_OFFSETS
	.align		4
        /*0030*/ 	.byte	0x04, 0x1c
        /*0032*/ 	.short	(.L_15 - .L_14)


	//   ....[0]....
.L_14:
        /*0034*/ 	.word	0x000000d0


	//   ....[1]....
        /*0038*/ 	.word	0x00000100


	//----- nvinfo : EIATTR_REQNTID
	.align		4
.L_15:
        /*003c*/ 	.byte	0x04, 0x10
        /*003e*/ 	.short	(.L_17 - .L_16)
.L_16:
        /*0040*/ 	.word	0x00000020
        /*0044*/ 	.word	0x00000001
        /*0048*/ 	.word	0x00000001


	//----- nvinfo : EIATTR_CBANK_PARAM_SIZE
	.align		4
.L_17:
        /*004c*/ 	.byte	0x03, 0x19
        /*004e*/ 	.short	0x000c


	//----- nvinfo : EIATTR_PARAM_CBANK
	.align		4
        /*0050*/ 	.byte	0x04, 0x0a
        /*0052*/ 	.short	(.L_19 - .L_18)
	.align		4
.L_18:
        /*0054*/ 	.word	index@(.nv.constant0.triton_poi_fused__to_copy_add_arange_mul_47)
        /*0058*/ 	.short	0x0210
        /*005a*/ 	.short	0x000c


	//----- nvinfo : EIATTR_SW_WAR
	.align		4
.L_19:
        /*005c*/ 	.byte	0x04, 0x36
        /*005e*/ 	.short	(.L_21 - .L_20)
.L_20:
        /*0060*/ 	.word	0x00000008
.L_21:


//--------------------- .nv.callgraph             --------------------------
	.section	.nv.callgraph,"",@"SHT_CUDA_CALLGRAPH"
	.align	4
	.sectionentsize	8
	.align		4
        /*0000*/ 	.word	0x00000000
	.align		4
        /*0004*/ 	.word	0xffffffff
	.align		4
        /*0008*/ 	.word	0x00000000
	.align		4
        /*000c*/ 	.word	0xfffffffe
	.align		4
        /*0010*/ 	.word	0x00000000
	.align		4
        /*0014*/ 	.word	0xfffffffd
	.align		4
        /*0018*/ 	.word	0x00000000
	.align		4
        /*001c*/ 	.word	0xfffffffc


//--------------------- .text.triton_poi_fused__to_copy_add_arange_mul_47 --------------------------
	.section	.text.triton_poi_fused__to_copy_add_arange_mul_47,"ax",@progbits
	.align	128
        .global         triton_poi_fused__to_copy_add_arange_mul_47
        .type           triton_poi_fused__to_copy_add_arange_mul_47,@function
        .size           triton_poi_fused__to_copy_add_arange_mul_47,(.L_x_1 - triton_poi_fused__to_copy_add_arange_mul_47)
        .other          triton_poi_fused__to_copy_add_arange_mul_47,@"STO_CUDA_ENTRY STV_DEFAULT"
triton_poi_fused__to_copy_add_arange_mul_47:
.text.triton_poi_fused__to_copy_add_arange_mul_47:
[----:B------:R-:W0:Y:S02]  /*0000*/  LDC R1, c[0x0][0x28] ;  /* 0x00000a00ff017b82 */ /* 0x000e240000000800 */
[----:B------:R-:W1:Y:S01]  /*0010*/  S2R R6, SR_TID.X ;  /* 0x0000000000067919 */ /* 0x000e620000002100 */
[----:B------:R-:W2:Y:S01]  /*0020*/  LDC.64 R2, c[0x0][0x210] ;  /* 0x00008400ff027b82 */ /* 0x000ea20000000a00 */
[----:B------:R-:W3:Y:S01]  /*0030*/  S2R R5, SR_CTAID.X ;  /* 0x0000000000057919 */ /* 0x000ee20000002500 */
[C---:B-1----:R-:W-:Y:S02]  /*0040*/  LOP3.LUT R0, R6.reuse, 0xf, RZ, 0xc0, !PT ;  /* 0x0000000f06007812 */ /* 0x042fe400078ec0ff */
[----:B------:R-:W-:-:S03]  /*0050*/  LOP3.LUT P0, RZ, R6, 0x10, RZ, 0xc0, !PT ;  /* 0x0000001006ff7812 */ /* 0x000fc6000780c0ff */
[----:B---3--:R-:W-:-:S04]  /*0060*/  IMAD R5, R5, 0x10, R0 ;  /* 0x0000001005057824 */ /* 0x008fc800078e0200 */
[C---:B--2---:R-:W-:Y:S01]  /*0070*/  IMAD.WIDE R2, R5.reuse, 0x8, R2 ;  /* 0x0000000805027825 */ /* 0x044fe200078e0202 */
[----:B------:R-:W-:Y:S02]  /*0080*/  I2FP.F32.S32 R0, R5 ;  /* 0x0000000500007245 */ /* 0x000fe40000201400 */
[----:B------:R-:W-:-:S03]  /*0090*/  ISETP.LT.AND P0, PT, R5, 0x10, !P0 ;  /* 0x000000100500780c */ /* 0x000fc60004701270 */
[----:B------:R-:W-:-:S04]  /*00a0*/  FMUL R0, R0, 0.5 ;  /* 0x3f00000000007820 */ /* 0x000fc80000400000 */
[----:B------:R-:W1:Y:S02]  /*00b0*/  F2I.TRUNC.NTZ R4, R0 ;  /* 0x0000000000047305 */ /* 0x000e64000020f100 */
[----:B-1----:R-:W-:-:S04]  /*00c0*/  SHF.R.S32.HI R5, RZ, 0x1f, R4 ;  /* 0x0000001fff057819 */ /* 0x002fc80000011404 */
[----:B------:R-:W-:Y:S05]  /*00d0*/  @!P0 EXIT ;  /* 0x000000000000894d */ /* 0x000fea0003800000 */
[----:B------:R-:W-:Y:S02]  /*00e0*/  ULDC.64 UR4, c[0x0][0x208] ;  /* 0x0000820000047ab9 */ /* 0x000fe40000000a00 */
[----:B------:R-:W-:Y:S01]  /*00f0*/  STG.E.64 desc[UR4][R2.64], R4 ;  /* 0x0000000402007986 */ /* 0x000fe2000c101b04 */
[----:B------:R-:W-:Y:S05]  /*0100*/  EXIT ;  /* 0x000000000000794d */ /* 0x000fea0003800000 */
.L_x_0:
[----:B------:R-:W-:-:S00]  /*0110*/  BRA `(.L_x_0) ;  /* 0xfffffffc00fc7947 */ /* 0x000fc0000383ffff */
[----:B------:R-:W-:-:S00]  /*0120*/  NOP ;  /* 0x0000000000007918 */ /* 0x000fc00000000000 */
        /* <DEDUP_REMOVED lines=13> */
.L_x_1:


//--------------------- .nv.constant0.triton_poi_fused__to_copy_add_arange_mul_47 --------------------------
	.section	.nv.constant0.triton_poi_fused__to_copy_add_arange_mul_47,"a",@progbits
	.sectionflags	@""
	.align	4
.nv.constant0.triton_poi_fused__to_copy_add_arange_mul_47:
	.zero		540
